//
// Generated by NVIDIA NVVM Compiler
//
// Compiler Build ID: CL-36424714
// Cuda compilation tools, release 13.0, V13.0.88
// Based on NVVM 20.0.0
//

.version 9.0
.target sm_100
.address_size 64

	// .globl	_Z9add_basicPii

.visible .entry _Z9add_basicPii(
	.param .u64 .ptr .align 1 _Z9add_basicPii_param_0,
	.param .u32 _Z9add_basicPii_param_1
)
{
	.reg .pred 	%p<2>;
	.reg .b32 	%r<8>;
	.reg .b64 	%rd<5>;

	ld.param.u64 	%rd1, [_Z9add_basicPii_param_0];
	ld.param.u32 	%r2, [_Z9add_basicPii_param_1];
	mov.u32 	%r3, %ctaid.x;
	mov.u32 	%r4, %ntid.x;
	mov.u32 	%r5, %tid.x;
	mad.lo.s32 	%r1, %r3, %r4, %r5;
	setp.ge.s32 	%p1, %r1, %r2;
	@%p1 bra 	$L__BB0_2;
	cvta.to.global.u64 	%rd2, %rd1;
	mul.wide.s32 	%rd3, %r1, 4;
	add.s64 	%rd4, %rd2, %rd3;
	ld.global.u32 	%r6, [%rd4];
	shl.b32 	%r7, %r6, 1;
	st.global.u32 	[%rd4], %r7;
$L__BB0_2:
	ret;

}


// ===== COMPILED SASS (sm_100) =====

	.target	sm_100

	.elftype	@"ET_EXEC"


//--------------------- .note.nv.tkinfo           --------------------------
	.section	.note.nv.tkinfo,"",@"SHT_NOTE"
	.sectionflags	@"SHF_NOTE_NV_TKINFO"
	.tkinfo
        /*0018*/ 	.word	0x00000002
        /*0030*/ 	.string	""
        /*0030*/ 	.string	"ptxas"
        /*0030*/ 	.string	"Cuda compilation tools, release 13.0, V13.0.88"
        /*0030*/ 	.string	"Build cuda_13.0.r13.0/compiler.36424714_0"
        /*0030*/ 	.string	"-arch sm_100 -m 64 "



//--------------------- .note.nv.cuinfo           --------------------------
	.section	.note.nv.cuinfo,"",@"SHT_NOTE"
	.sectionflags	@"SHF_NOTE_NV_CUINFO"
        /*0018*/ 	.short	0x0002
        /*001a*/ 	.short	0x0064
        /*001c*/ 	.short	0x0082
	.zero		2


//--------------------- .nv.info                  --------------------------
	.section	.nv.info,"",@"SHT_CUDA_INFO"
	.align	4


	//----- nvinfo : EIATTR_REGCOUNT
	.align		4
        /*0000*/ 	.byte	0x04, 0x2f
        /*0002*/ 	.short	(.L_1 - .L_0)
	.align		4
.L_0:
        /*0004*/ 	.word	index@(_Z9add_basicPii)
        /*0008*/ 	.word	0x00000008


	//----- nvinfo : EIATTR_FRAME_SIZE
	.align		4
.L_1:
        /*000c*/ 	.byte	0x04, 0x11
        /*000e*/ 	.short	(.L_3 - .L_2)
	.align		4
.L_2:
        /*0010*/ 	.word	index@(_Z9add_basicPii)
        /*0014*/ 	.word	0x00000000


	//----- nvinfo : EIATTR_MIN_STACK_SIZE
	.align		4
.L_3:
        /*0018*/ 	.byte	0x04, 0x12
        /*001a*/ 	.short	(.L_5 - .L_4)
	.align		4
.L_4:
        /*001c*/ 	.word	index@(_Z9add_basicPii)
        /*0020*/ 	.word	0x00000000
.L_5:


//--------------------- .nv.compat                --------------------------
	.section	.nv.compat,"",@"SHT_CUDA_COMPAT_INFO"
	.align	4
        /*0000*/ 	.byte	0x02, 0x09, 0x00, 0x00, 0x02, 0x02, 0x01, 0x00, 0x02, 0x05, 0x05, 0x00, 0x03, 0x07, 0x01, 0x01
        /*0010*/ 	.byte	0x02, 0x03, 0x00, 0x00, 0x02, 0x06, 0x01, 0x00, 0x04, 0x0b, 0x08, 0x00, 0x09, 0x00, 0x00, 0x00
        /*0020*/ 	.byte	0x00, 0x00, 0x00, 0x00


//--------------------- .nv.info._Z9add_basicPii  --------------------------
	.section	.nv.info._Z9add_basicPii,"",@"SHT_CUDA_INFO"
	.sectionflags	@""
	.align	4


	//----- nvinfo : EIATTR_CUDA_API_VERSION
	.align		4
        /*0000*/ 	.byte	0x04, 0x37
        /*0002*/ 	.short	(.L_7 - .L_6)
.L_6:
        /*0004*/ 	.word	0x00000082


	//----- nvinfo : EIATTR_KPARAM_INFO
	.align		4
.L_7:
        /*0008*/ 	.byte	0x04, 0x17
        /*000a*/ 	.short	(.L_9 - .L_8)
.L_8:
        /*000c*/ 	.word	0x00000000
        /*0010*/ 	.short	0x0001
        /*0012*/ 	.short	0x0008
        /*0014*/ 	.byte	0x00, 0xf0, 0x11, 0x00


	//----- nvinfo : EIATTR_KPARAM_INFO
	.align		4
.L_9:
        /*0018*/ 	.byte	0x04, 0x17
        /*001a*/ 	.short	(.L_11 - .L_10)
.L_10:
        /*001c*/ 	.word	0x00000000
        /*0020*/ 	.short	0x0000
        /*0022*/ 	.short	0x0000
        /*0024*/ 	.byte	0x00, 0xf5, 0x21, 0x00


	//----- nvinfo : EIATTR_SPARSE_MMA_MASK
	.align		4
.L_11:
        /*0028*/ 	.byte	0x03, 0x50
        /*002a*/ 	.short	0x0000


	//----- nvinfo : EIATTR_MAXREG_COUNT
	.align		4
        /*002c*/ 	.byte	0x03, 0x1b
        /*002e*/ 	.short	0x00ff


	//----- nvinfo : EIATTR_MERCURY_ISA_VERSION
	.align		4
        /*0030*/ 	.byte	0x03, 0x5f
        /*0032*/ 	.short	0x0101


	//----- nvinfo : EIATTR_VRC_CTA_INIT_COUNT
	.align		4
        /*0034*/ 	.byte	0x02, 0x4a
	.zero		1
	.zero		1


	//----- nvinfo : EIATTR_EXIT_INSTR_OFFSETS
	.align		4
        /*0038*/ 	.byte	0x04, 0x1c
        /*003a*/ 	.short	(.L_13 - .L_12)


	//   ....[0]....
.L_12:
        /*003c*/ 	.word	0x00000070


	//   ....[1]....
        /*0040*/ 	.word	0x000000e0


	//----- nvinfo : EIATTR_CBANK_PARAM_SIZE
	.align		4
.L_13:
        /*0044*/ 	.byte	0x03, 0x19
        /*0046*/ 	.short	0x000c


	//----- nvinfo : EIATTR_PARAM_CBANK
	.align		4
        /*0048*/ 	.byte	0x04, 0x0a
        /*004a*/ 	.short	(.L_15 - .L_14)
	.align		4
.L_14:
        /*004c*/ 	.word	index@(.nv.constant0._Z9add_basicPii)
        /*0050*/ 	.short	0x0380
        /*0052*/ 	.short	0x000c


	//----- nvinfo : EIATTR_SW_WAR
	.align		4
.L_15:
        /*0054*/ 	.byte	0x04, 0x36
        /*0056*/ 	.short	(.L_17 - .L_16)
.L_16:
        /*0058*/ 	.word	0x00000008
.L_17:


//--------------------- .nv.callgraph             --------------------------
	.section	.nv.callgraph,"",@"SHT_CUDA_CALLGRAPH"
	.align	4
	.sectionentsize	8
	.align		4
        /*0000*/ 	.word	0x00000000
	.align		4
        /*0004*/ 	.word	0xffffffff
	.align		4
        /*0008*/ 	.word	0x00000000
	.align		4
        /*000c*/ 	.word	0xfffffffe
	.align		4
        /*0010*/ 	.word	0x00000000
	.align		4
        /*0014*/ 	.word	0xfffffffd
	.align		4
        /*0018*/ 	.word	0x00000000
	.align		4
        /*001c*/ 	.word	0xfffffffc


//--------------------- .text._Z9add_basicPii     --------------------------
	.section	.text._Z9add_basicPii,"ax",@progbits
	.align	128
        .global         _Z9add_basicPii
        .type           _Z9add_basicPii,@function
        .size           _Z9add_basicPii,(.L_x_1 - _Z9add_basicPii)
        .other          _Z9add_basicPii,@"STO_CUDA_ENTRY STV_DEFAULT"
_Z9add_basicPii:
.text._Z9add_basicPii:
[----:B------:R-:W-:Y:S01]  /*0000*/  LDC R1, c[0x0][0x37c] ;  /* 0x0000df00ff017b82 */ /* 0x000fe20000000800 */
[----:B------:R-:W0:Y:S07]  /*0010*/  S2R R0, SR_TID.X ;  /* 0x0000000000007919 */ /* 0x000e2e0000002100 */
[----:B------:R-:W0:Y:S01]  /*0020*/  S2UR UR4, SR_CTAID.X ;  /* 0x00000000000479c3 */ /* 0x000e220000002500 */
[----:B------:R-:W1:Y:S07]  /*0030*/  LDCU UR5, c[0x0][0x388] ;  /* 0x00007100ff0577ac */ /* 0x000e6e0008000800 */
[----:B------:R-:W0:Y:S02]  /*0040*/  LDC R5, c[0x0][0x360] ;  /* 0x0000d800ff057b82 */ /* 0x000e240000000800 */
[----:B0-----:R-:W-:-:S05]  /*0050*/  IMAD R5, R5, UR4, R0 ;  /* 0x0000000405057c24 */ /* 0x001fca000f8e0200 */
[----:B-1----:R-:W-:-:S13]  /*0060*/  ISETP.GE.AND P0, PT, R5, UR5, PT ;  /* 0x0000000505007c0c */ /* 0x002fda000bf06270 */
[----:B------:R-:W-:Y:S05]  /*0070*/  @P0 EXIT ;  /* 0x000000000000094d */ /* 0x000fea0003800000 */
[----:B------:R-:W0:Y:S01]  /*0080*/  LDC.64 R2, c[0x0][0x380] ;  /* 0x0000e000ff027b82 */ /* 0x000e220000000a00 */
[----:B------:R-:W1:Y:S01]  /*0090*/  LDCU.64 UR4, c[0x0][0x358] ;  /* 0x00006b00ff0477ac */ /* 0x000e620008000a00 */
[----:B0-----:R-:W-:-:S05]  /*00a0*/  IMAD.WIDE R2, R5, 0x4, R2 ;  /* 0x0000000405027825 */ /* 0x001fca00078e0202 */
[----:B-1----:R-:W2:Y:S02]  /*00b0*/  LDG.E R0, desc[UR4][R2.64] ;  /* 0x0000000402007981 */ /* 0x002ea4000c1e1900 */
[----:B--2---:R-:W-:-:S05]  /*00c0*/  SHF.L.U32 R5, R0, 0x1, RZ ;  /* 0x0000000100057819 */ /* 0x004fca00000006ff */
[----:B------:R-:W-:Y:S01]  /*00d0*/  STG.E desc[UR4][R2.64], R5 ;  /* 0x0000000502007986 */ /* 0x000fe2000c101904 */
[----:B------:R-:W-:Y:S05]  /*00e0*/  EXIT ;  /* 0x000000000000794d */ /* 0x000fea0003800000 */
.L_x_0:
[----:B------:R-:W-:-:S00]  /*00f0*/  BRA `(.L_x_0) ;  /* 0xfffffffc00fc7947 */ /* 0x000fc0000383ffff */
[----:B------:R-:W-:-:S00]  /*0100*/  NOP ;  /* 0x0000000000007918 */ /* 0x000fc00000000000 */
[----:B------:R-:W-:-:S00]  /*0110*/  NOP ;  /* 0x0000000000007918 */ /* 0x000fc00000000000 */
[----:B------:R-:W-:-:S00]  /*0120*/  NOP ;  /* 0x0000000000007918 */ /* 0x000fc00000000000 */
[----:B------:R-:W-:-:S00]  /*0130*/  NOP ;  /* 0x0000000000007918 */ /* 0x000fc00000000000 */
[----:B------:R-:W-:-:S00]  /*0140*/  NOP ;  /* 0x0000000000007918 */ /* 0x000fc00000000000 */
[----:B------:R-:W-:-:S00]  /*0150*/  NOP ;  /* 0x0000000000007918 */ /* 0x000fc00000000000 */
[----:B------:R-:W-:-:S00]  /*0160*/  NOP ;  /* 0x0000000000007918 */ /* 0x000fc00000000000 */
[----:B------:R-:W-:-:S00]  /*0170*/  NOP ;  /* 0x0000000000007918 */ /* 0x000fc00000000000 */
.L_x_1:


//--------------------- .nv.shared.reserved.0     --------------------------
	.section	.nv.shared.reserved.0,"aw",@nobits
	.weak		__nv_reservedSMEM_offset_0_alias
	.size		__nv_reservedSMEM_offset_0_alias, 0, 64
	.other		__nv_reservedSMEM_offset_0_alias,@"STO_CUDA_RESERVED_SHARED STV_DEFAULT"
__nv_reservedSMEM_offset_0_alias:
	.zero		0
	.zero		64


//--------------------- .nv.constant0._Z9add_basicPii --------------------------
	.section	.nv.constant0._Z9add_basicPii,"a",@progbits
	.sectionflags	@""
	.align	4
.nv.constant0._Z9add_basicPii:
	.zero		908


//--------------------- SYMBOLS --------------------------

	.type		.nv.reservedSmem.offset0,@object
	.size		.nv.reservedSmem.offset0,0x4
